//
// Generated by NVIDIA NVVM Compiler
//
// Compiler Build ID: CL-36424714
// Cuda compilation tools, release 13.0, V13.0.88
// Based on NVVM 20.0.0
//

.version 9.0
.target sm_100
.address_size 64

	// .globl	_Z14applyStencil1DiiPKfPfS1_
// _ZZ14applyStencil1DiiPKfPfS1_E3s_x has been demoted
// _ZZ14applyStencil1DiiPKfPfS1_E2sw has been demoted

.visible .entry _Z14applyStencil1DiiPKfPfS1_(
	.param .u32 _Z14applyStencil1DiiPKfPfS1__param_0,
	.param .u32 _Z14applyStencil1DiiPKfPfS1__param_1,
	.param .u64 .ptr .align 1 _Z14applyStencil1DiiPKfPfS1__param_2,
	.param .u64 .ptr .align 1 _Z14applyStencil1DiiPKfPfS1__param_3,
	.param .u64 .ptr .align 1 _Z14applyStencil1DiiPKfPfS1__param_4
)
{
	.reg .pred 	%p<4>;
	.reg .b32 	%r<21>;
	.reg .b32 	%f<30>;
	.reg .b64 	%rd<15>;
	// demoted variable
	.shared .align 4 .b8 _ZZ14applyStencil1DiiPKfPfS1_E3s_x[4120];
	// demoted variable
	.shared .align 4 .b8 _ZZ14applyStencil1DiiPKfPfS1_E2sw[28];
	ld.param.u32 	%r5, [_Z14applyStencil1DiiPKfPfS1__param_1];
	ld.param.u64 	%rd3, [_Z14applyStencil1DiiPKfPfS1__param_2];
	ld.param.u64 	%rd5, [_Z14applyStencil1DiiPKfPfS1__param_3];
	ld.param.u64 	%rd4, [_Z14applyStencil1DiiPKfPfS1__param_4];
	cvta.to.global.u64 	%rd1, %rd5;
	mov.u32 	%r6, %ctaid.x;
	mov.u32 	%r1, %ntid.x;
	mov.u32 	%r2, %tid.x;
	mov.u32 	%r7, %ctaid.y;
	mov.u32 	%r8, %ntid.y;
	mov.u32 	%r9, %tid.y;
	mad.lo.s32 	%r10, %r7, %r8, %r9;
	mov.u32 	%r11, %nctaid.x;
	mad.lo.s32 	%r12, %r10, %r11, %r6;
	mad.lo.s32 	%r3, %r12, %r1, %r2;
	mul.wide.s32 	%rd6, %r3, 4;
	add.s64 	%rd2, %rd1, %rd6;
	ld.global.f32 	%f3, [%rd2];
	shl.b32 	%r13, %r2, 2;
	mov.u32 	%r14, _ZZ14applyStencil1DiiPKfPfS1_E3s_x;
	add.s32 	%r4, %r14, %r13;
	st.shared.f32 	[%r4+12], %f3;
	setp.gt.u32 	%p1, %r2, 2;
	@%p1 bra 	$L__BB0_2;
	ld.global.f32 	%f4, [%rd2+-12];
	st.shared.f32 	[%r4], %f4;
	add.s32 	%r15, %r3, %r1;
	mul.wide.u32 	%rd7, %r15, 4;
	add.s64 	%rd8, %rd1, %rd7;
	ld.global.f32 	%f5, [%rd8];
	shl.b32 	%r16, %r1, 2;
	add.s32 	%r17, %r4, %r16;
	st.shared.f32 	[%r17+12], %f5;
	bra.uni 	$L__BB0_3;
$L__BB0_2:
	setp.gt.u32 	%p2, %r2, 6;
	@%p2 bra 	$L__BB0_4;
$L__BB0_3:
	cvta.to.global.u64 	%rd9, %rd3;
	mul.wide.u32 	%rd10, %r2, 4;
	add.s64 	%rd11, %rd9, %rd10;
	ld.global.f32 	%f6, [%rd11];
	mov.u32 	%r19, _ZZ14applyStencil1DiiPKfPfS1_E2sw;
	add.s32 	%r20, %r19, %r13;
	st.shared.f32 	[%r20], %f6;
$L__BB0_4:
	bar.sync 	0;
	setp.ge.s32 	%p3, %r3, %r5;
	mov.f32 	%f29, 0f00000000;
	@%p3 bra 	$L__BB0_6;
	ld.shared.f32 	%f8, [_ZZ14applyStencil1DiiPKfPfS1_E2sw];
	ld.shared.f32 	%f9, [%r4];
	fma.rn.f32 	%f10, %f8, %f9, 0f00000000;
	ld.shared.f32 	%f11, [_ZZ14applyStencil1DiiPKfPfS1_E2sw+4];
	ld.shared.f32 	%f12, [%r4+4];
	fma.rn.f32 	%f13, %f11, %f12, %f10;
	ld.shared.f32 	%f14, [_ZZ14applyStencil1DiiPKfPfS1_E2sw+8];
	ld.shared.f32 	%f15, [%r4+8];
	fma.rn.f32 	%f16, %f14, %f15, %f13;
	ld.shared.f32 	%f17, [_ZZ14applyStencil1DiiPKfPfS1_E2sw+12];
	ld.shared.f32 	%f18, [%r4+12];
	fma.rn.f32 	%f19, %f17, %f18, %f16;
	ld.shared.f32 	%f20, [_ZZ14applyStencil1DiiPKfPfS1_E2sw+16];
	ld.shared.f32 	%f21, [%r4+16];
	fma.rn.f32 	%f22, %f20, %f21, %f19;
	ld.shared.f32 	%f23, [_ZZ14applyStencil1DiiPKfPfS1_E2sw+20];
	ld.shared.f32 	%f24, [%r4+20];
	fma.rn.f32 	%f25, %f23, %f24, %f22;
	ld.shared.f32 	%f26, [_ZZ14applyStencil1DiiPKfPfS1_E2sw+24];
	ld.shared.f32 	%f27, [%r4+24];
	fma.rn.f32 	%f28, %f26, %f27, %f25;
	div.rn.f32 	%f29, %f28, 0f40E00000;
$L__BB0_6:
	cvta.to.global.u64 	%rd12, %rd4;
	add.s64 	%rd14, %rd12, %rd6;
	st.global.f32 	[%rd14], %f29;
	ret;

}


// ===== COMPILED SASS (sm_100) =====

	.target	sm_100

	.elftype	@"ET_EXEC"


//--------------------- .note.nv.tkinfo           --------------------------
	.section	.note.nv.tkinfo,"",@"SHT_NOTE"
	.sectionflags	@"SHF_NOTE_NV_TKINFO"
	.tkinfo
        /*0018*/ 	.word	0x00000002
        /*0030*/ 	.string	""
        /*0030*/ 	.string	"ptxas"
        /*0030*/ 	.string	"Cuda compilation tools, release 13.0, V13.0.88"
        /*0030*/ 	.string	"Build cuda_13.0.r13.0/compiler.36424714_0"
        /*0030*/ 	.string	"-arch sm_100 -m 64 "



//--------------------- .note.nv.cuinfo           --------------------------
	.section	.note.nv.cuinfo,"",@"SHT_NOTE"
	.sectionflags	@"SHF_NOTE_NV_CUINFO"
        /*0018*/ 	.short	0x0002
        /*001a*/ 	.short	0x0064
        /*001c*/ 	.short	0x0082
	.zero		2


//--------------------- .nv.info                  --------------------------
	.section	.nv.info,"",@"SHT_CUDA_INFO"
	.align	4


	//----- nvinfo : EIATTR_REGCOUNT
	.align		4
        /*0000*/ 	.byte	0x04, 0x2f
        /*0002*/ 	.short	(.L_1 - .L_0)
	.align		4
.L_0:
        /*0004*/ 	.word	index@(_Z14applyStencil1DiiPKfPfS1_)
        /*0008*/ 	.word	0x00000016


	//----- nvinfo : EIATTR_FRAME_SIZE
	.align		4
.L_1:
        /*000c*/ 	.byte	0x04, 0x11
        /*000e*/ 	.short	(.L_3 - .L_2)
	.align		4
.L_2:
        /*0010*/ 	.word	index@($__internal_0_$__cuda_sm3x_div_rn_noftz_f32_slowpath)
        /*0014*/ 	.word	0x00000000


	//----- nvinfo : EIATTR_FRAME_SIZE
	.align		4
.L_3:
        /*0018*/ 	.byte	0x04, 0x11
        /*001a*/ 	.short	(.L_5 - .L_4)
	.align		4
.L_4:
        /*001c*/ 	.word	index@(_Z14applyStencil1DiiPKfPfS1_)
        /*0020*/ 	.word	0x00000000


	//----- nvinfo : EIATTR_MIN_STACK_SIZE
	.align		4
.L_5:
        /*0024*/ 	.byte	0x04, 0x12
        /*0026*/ 	.short	(.L_7 - .L_6)
	.align		4
.L_6:
        /*0028*/ 	.word	index@(_Z14applyStencil1DiiPKfPfS1_)
        /*002c*/ 	.word	0x00000000
.L_7:


//--------------------- .nv.compat                --------------------------
	.section	.nv.compat,"",@"SHT_CUDA_COMPAT_INFO"
	.align	4
        /*0000*/ 	.byte	0x02, 0x09, 0x00, 0x00, 0x02, 0x02, 0x01, 0x00, 0x02, 0x05, 0x05, 0x00, 0x03, 0x07, 0x01, 0x01
        /*0010*/ 	.byte	0x02, 0x03, 0x00, 0x00, 0x02, 0x06, 0x01, 0x00, 0x04, 0x0b, 0x08, 0x00, 0x01, 0x00, 0x00, 0x00
        /*0020*/ 	.byte	0x00, 0x00, 0x00, 0x00


//--------------------- .nv.info._Z14applyStencil1DiiPKfPfS1_ --------------------------
	.section	.nv.info._Z14applyStencil1DiiPKfPfS1_,"",@"SHT_CUDA_INFO"
	.sectionflags	@""
	.align	4


	//----- nvinfo : EIATTR_CUDA_API_VERSION
	.align		4
        /*0000*/ 	.byte	0x04, 0x37
        /*0002*/ 	.short	(.L_9 - .L_8)
.L_8:
        /*0004*/ 	.word	0x00000082


	//----- nvinfo : EIATTR_KPARAM_INFO
	.align		4
.L_9:
        /*0008*/ 	.byte	0x04, 0x17
        /*000a*/ 	.short	(.L_11 - .L_10)
.L_10:
        /*000c*/ 	.word	0x00000000
        /*0010*/ 	.short	0x0004
        /*0012*/ 	.short	0x0018
        /*0014*/ 	.byte	0x00, 0xf5, 0x21, 0x00


	//----- nvinfo : EIATTR_KPARAM_INFO
	.align		4
.L_11:
        /*0018*/ 	.byte	0x04, 0x17
        /*001a*/ 	.short	(.L_13 - .L_12)
.L_12:
        /*001c*/ 	.word	0x00000000
        /*0020*/ 	.short	0x0003
        /*0022*/ 	.short	0x0010
        /*0024*/ 	.byte	0x00, 0xf5, 0x21, 0x00


	//----- nvinfo : EIATTR_KPARAM_INFO
	.align		4
.L_13:
        /*0028*/ 	.byte	0x04, 0x17
        /*002a*/ 	.short	(.L_15 - .L_14)
.L_14:
        /*002c*/ 	.word	0x00000000
        /*0030*/ 	.short	0x0002
        /*0032*/ 	.short	0x0008
        /*0034*/ 	.byte	0x00, 0xf5, 0x21, 0x00


	//----- nvinfo : EIATTR_KPARAM_INFO
	.align		4
.L_15:
        /*0038*/ 	.byte	0x04, 0x17
        /*003a*/ 	.short	(.L_17 - .L_16)
.L_16:
        /*003c*/ 	.word	0x00000000
        /*0040*/ 	.short	0x0001
        /*0042*/ 	.short	0x0004
        /*0044*/ 	.byte	0x00, 0xf0, 0x11, 0x00


	//----- nvinfo : EIATTR_KPARAM_INFO
	.align		4
.L_17:
        /*0048*/ 	.byte	0x04, 0x17
        /*004a*/ 	.short	(.L_19 - .L_18)
.L_18:
        /*004c*/ 	.word	0x00000000
        /*0050*/ 	.short	0x0000
        /*0052*/ 	.short	0x0000
        /*0054*/ 	.byte	0x00, 0xf0, 0x11, 0x00


	//----- nvinfo : EIATTR_SPARSE_MMA_MASK
	.align		4
.L_19:
        /*0058*/ 	.byte	0x03, 0x50
        /*005a*/ 	.short	0x0000


	//----- nvinfo : EIATTR_MAXREG_COUNT
	.align		4
        /*005c*/ 	.byte	0x03, 0x1b
        /*005e*/ 	.short	0x00ff


	//----- nvinfo : EIATTR_NUM_BARRIERS
	.align		4
        /*0060*/ 	.byte	0x02, 0x4c
        /*0062*/ 	.byte	0x01
	.zero		1


	//----- nvinfo : EIATTR_MERCURY_ISA_VERSION
	.align		4
        /*0064*/ 	.byte	0x03, 0x5f
        /*0066*/ 	.short	0x0101


	//----- nvinfo : EIATTR_VRC_CTA_INIT_COUNT
	.align		4
        /*0068*/ 	.byte	0x02, 0x4a
	.zero		1
	.zero		1


	//----- nvinfo : EIATTR_EXIT_INSTR_OFFSETS
	.align		4
        /*006c*/ 	.byte	0x04, 0x1c
        /*006e*/ 	.short	(.L_21 - .L_20)


	//   ....[0]....
.L_20:
        /*0070*/ 	.word	0x00000550


	//----- nvinfo : EIATTR_CRS_STACK_SIZE
	.align		4
.L_21:
        /*0074*/ 	.byte	0x04, 0x1e
        /*0076*/ 	.short	(.L_23 - .L_22)
.L_22:
        /*0078*/ 	.word	0x00000000


	//----- nvinfo : EIATTR_CBANK_PARAM_SIZE
	.align		4
.L_23:
        /*007c*/ 	.byte	0x03, 0x19
        /*007e*/ 	.short	0x0020


	//----- nvinfo : EIATTR_PARAM_CBANK
	.align		4
        /*0080*/ 	.byte	0x04, 0x0a
        /*0082*/ 	.short	(.L_25 - .L_24)
	.align		4
.L_24:
        /*0084*/ 	.word	index@(.nv.constant0._Z14applyStencil1DiiPKfPfS1_)
        /*0088*/ 	.short	0x0380
        /*008a*/ 	.short	0x0020


	//----- nvinfo : EIATTR_SW_WAR
	.align		4
.L_25:
        /*008c*/ 	.byte	0x04, 0x36
        /*008e*/ 	.short	(.L_27 - .L_26)
.L_26:
        /*0090*/ 	.word	0x00000008
.L_27:


//--------------------- .nv.callgraph             --------------------------
	.section	.nv.callgraph,"",@"SHT_CUDA_CALLGRAPH"
	.align	4
	.sectionentsize	8
	.align		4
        /*0000*/ 	.word	0x00000000
	.align		4
        /*0004*/ 	.word	0xffffffff
	.align		4
        /*0008*/ 	.word	0x00000000
	.align		4
        /*000c*/ 	.word	0xfffffffe
	.align		4
        /*0010*/ 	.word	0x00000000
	.align		4
        /*0014*/ 	.word	0xfffffffd
	.align		4
        /*0018*/ 	.word	0x00000000
	.align		4
        /*001c*/ 	.word	0xfffffffc


//--------------------- .text._Z14applyStencil1DiiPKfPfS1_ --------------------------
	.section	.text._Z14applyStencil1DiiPKfPfS1_,"ax",@progbits
	.align	128
        .global         _Z14applyStencil1DiiPKfPfS1_
        .type           _Z14applyStencil1DiiPKfPfS1_,@function
        .size           _Z14applyStencil1DiiPKfPfS1_,(.L_x_20 - _Z14applyStencil1DiiPKfPfS1_)
        .other          _Z14applyStencil1DiiPKfPfS1_,@"STO_CUDA_ENTRY STV_DEFAULT"
_Z14applyStencil1DiiPKfPfS1_:
.text._Z14applyStencil1DiiPKfPfS1_:
[----:B------:R-:W-:Y:S01]  /*0000*/  LDC R1, c[0x0][0x37c] ;  /* 0x0000df00ff017b82 */ /* 0x000fe20000000800 */
[----:B------:R-:W0:Y:S07]  /*0010*/  S2R R11, SR_TID.X ;  /* 0x00000000000b7919 */ /* 0x000e2e0000002100 */
[----:B------:R-:W1:Y:S01]  /*0020*/  LDC R9, c[0x0][0x360] ;  /* 0x0000d800ff097b82 */ /* 0x000e620000000800 */
[----:B------:R-:W2:Y:S01]  /*0030*/  LDCU.64 UR8, c[0x0][0x358] ;  /* 0x00006b00ff0877ac */ /* 0x000ea20008000a00 */
[----:B------:R-:W3:Y:S06]  /*0040*/  S2R R3, SR_TID.Y ;  /* 0x0000000000037919 */ /* 0x000eec0000002200 */
[----:B------:R-:W3:Y:S08]  /*0050*/  S2UR UR5, SR_CTAID.Y ;  /* 0x00000000000579c3 */ /* 0x000ef00000002600 */
[----:B------:R-:W3:Y:S08]  /*0060*/  LDC R0, c[0x0][0x364] ;  /* 0x0000d900ff007b82 */ /* 0x000ef00000000800 */
[----:B------:R-:W4:Y:S01]  /*0070*/  S2UR UR4, SR_CTAID.X ;  /* 0x00000000000479c3 */ /* 0x000f220000002500 */
[----:B0-----:R-:W-:-:S07]  /*0080*/  ISETP.GT.U32.AND P0, PT, R11, 0x2, PT ;  /* 0x000000020b00780c */ /* 0x001fce0003f04070 */
[----:B------:R-:W4:Y:S08]  /*0090*/  LDC R5, c[0x0][0x370] ;  /* 0x0000dc00ff057b82 */ /* 0x000f300000000800 */
[----:B------:R-:W0:Y:S01]  /*00a0*/  LDC.64 R6, c[0x0][0x390] ;  /* 0x0000e400ff067b82 */ /* 0x000e220000000a00 */
[----:B---3--:R-:W-:-:S04]  /*00b0*/  IMAD R0, R0, UR5, R3 ;  /* 0x0000000500007c24 */ /* 0x008fc8000f8e0203 */
[----:B----4-:R-:W-:-:S04]  /*00c0*/  IMAD R0, R0, R5, UR4 ;  /* 0x0000000400007e24 */ /* 0x010fc8000f8e0205 */
[----:B-1----:R-:W-:-:S04]  /*00d0*/  IMAD R4, R0, R9, R11 ;  /* 0x0000000900047224 */ /* 0x002fc800078e020b */
[C---:B------:R-:W-:Y:S02]  /*00e0*/  @!P0 IMAD.IADD R5, R4.reuse, 0x1, R9 ;  /* 0x0000000104058824 */ /* 0x040fe400078e0209 */
[----:B0-----:R-:W-:-:S04]  /*00f0*/  IMAD.WIDE R2, R4, 0x4, R6 ;  /* 0x0000000404027825 */ /* 0x001fc800078e0206 */
[----:B------:R-:W-:Y:S01]  /*0100*/  @!P0 IMAD.WIDE.U32 R6, R5, 0x4, R6 ;  /* 0x0000000405068825 */ /* 0x000fe200078e0006 */
[----:B--2---:R-:W2:Y:S04]  /*0110*/  LDG.E R0, desc[UR8][R2.64] ;  /* 0x0000000802007981 */ /* 0x004ea8000c1e1900 */
[----:B------:R-:W3:Y:S04]  /*0120*/  @!P0 LDG.E R8, desc[UR8][R2.64+-0xc] ;  /* 0xfffff40802088981 */ /* 0x000ee8000c1e1900 */
[----:B------:R-:W4:Y:S01]  /*0130*/  @!P0 LDG.E R6, desc[UR8][R6.64] ;  /* 0x0000000806068981 */ /* 0x000f22000c1e1900 */
[----:B------:R-:W0:Y:S01]  /*0140*/  S2UR UR7, SR_CgaCtaId ;  /* 0x00000000000779c3 */ /* 0x000e220000008800 */
[----:B------:R-:W-:Y:S01]  /*0150*/  UMOV UR5, 0x400 ;  /* 0x0000040000057882 */ /* 0x000fe20000000000 */
[----:B------:R-:W-:Y:S04]  /*0160*/  BSSY.RECONVERGENT B1, `(.L_x_0) ;  /* 0x0000014000017945 */ /* 0x000fe80003800200 */
[----:B------:R-:W-:Y:S01]  /*0170*/  BSSY.RELIABLE B0, `(.L_x_1) ;  /* 0x000000b000007945 */ /* 0x000fe20003800100 */
[----:B0-----:R-:W-:-:S06]  /*0180*/  ULEA UR6, UR7, UR5, 0x18 ;  /* 0x0000000507067291 */ /* 0x001fcc000f8ec0ff */
[----:B------:R-:W-:-:S05]  /*0190*/  LEA R5, R11, UR6, 0x2 ;  /* 0x000000060b057c11 */ /* 0x000fca000f8e10ff */
[----:B------:R-:W-:Y:S01]  /*01a0*/  @!P0 IMAD R9, R9, 0x4, R5 ;  /* 0x0000000409098824 */ /* 0x000fe200078e0205 */
[----:B--2---:R0:W-:Y:S04]  /*01b0*/  STS [R5+0xc], R0 ;  /* 0x00000c0005007388 */ /* 0x0041e80000000800 */
[----:B---3--:R0:W-:Y:S04]  /*01c0*/  @!P0 STS [R5], R8 ;  /* 0x0000000805008388 */ /* 0x0081e80000000800 */
[----:B----4-:R0:W-:Y:S01]  /*01d0*/  @!P0 STS [R9+0xc], R6 ;  /* 0x00000c0609008388 */ /* 0x0101e20000000800 */
[----:B------:R-:W-:Y:S05]  /*01e0*/  @!P0 BRA `(.L_x_2) ;  /* 0x00000000000c8947 */ /* 0x000fea0003800000 */
[----:B------:R-:W-:-:S13]  /*01f0*/  ISETP.GT.U32.AND P0, PT, R11, 0x6, PT ;  /* 0x000000060b00780c */ /* 0x000fda0003f04070 */
[----:B------:R-:W-:Y:S05]  /*0200*/  @P0 BREAK.RELIABLE B0 ;  /* 0x0000000000000942 */ /* 0x000fea0003800100 */
[----:B------:R-:W-:Y:S05]  /*0210*/  @P0 BRA `(.L_x_3) ;  /* 0x0000000000200947 */ /* 0x000fea0003800000 */
.L_x_2:
[----:B------:R-:W-:Y:S05]  /*0220*/  BSYNC.RELIABLE B0 ;  /* 0x0000000000007941 */ /* 0x000fea0003800100 */
.L_x_1:
[----:B------:R-:W1:Y:S02]  /*0230*/  LDC.64 R2, c[0x0][0x388] ;  /* 0x0000e200ff027b82 */ /* 0x000e640000000a00 */
[----:B-1----:R-:W-:-:S06]  /*0240*/  IMAD.WIDE.U32 R2, R11, 0x4, R2 ;  /* 0x000000040b027825 */ /* 0x002fcc00078e0002 */
[----:B------:R-:W2:Y:S01]  /*0250*/  LDG.E R2, desc[UR8][R2.64] ;  /* 0x0000000802027981 */ /* 0x000ea2000c1e1900 */
[----:B------:R-:W-:-:S04]  /*0260*/  UIADD3 UR4, UPT, UPT, UR5, 0x1018, URZ ;  /* 0x0000101805047890 */ /* 0x000fc8000fffe0ff */
[----:B------:R-:W-:-:S06]  /*0270*/  ULEA UR4, UR7, UR4, 0x18 ;  /* 0x0000000407047291 */ /* 0x000fcc000f8ec0ff */
[----:B------:R-:W-:-:S05]  /*0280*/  LEA R7, R11, UR4, 0x2 ;  /* 0x000000040b077c11 */ /* 0x000fca000f8e10ff */
[----:B--2---:R1:W-:Y:S02]  /*0290*/  STS [R7], R2 ;  /* 0x0000000207007388 */ /* 0x0043e40000000800 */
.L_x_3:
[----:B------:R-:W-:Y:S05]  /*02a0*/  BSYNC.RECONVERGENT B1 ;  /* 0x0000000000017941 */ /* 0x000fea0003800200 */
.L_x_0:
[----:B------:R-:W-:Y:S05]  /*02b0*/  WARPSYNC.ALL ;  /* 0x0000000000007948 */ /* 0x000fea0003800000 */
[----:B------:R-:W2:Y:S01]  /*02c0*/  LDCU UR4, c[0x0][0x384] ;  /* 0x00007080ff0477ac */ /* 0x000ea20008000800 */
[----:B------:R-:W-:Y:S01]  /*02d0*/  BSSY.RECONVERGENT B3, `(.L_x_4) ;  /* 0x0000024000037945 */ /* 0x000fe20003800200 */
[----:B-1----:R-:W-:Y:S01]  /*02e0*/  IMAD.MOV.U32 R7, RZ, RZ, RZ ;  /* 0x000000ffff077224 */ /* 0x002fe200078e00ff */
[----:B------:R-:W-:Y:S01]  /*02f0*/  BAR.SYNC.DEFER_BLOCKING 0x0 ;  /* 0x0000000000007b1d */ /* 0x000fe20000010000 */
[----:B--2---:R-:W-:-:S13]  /*0300*/  ISETP.GE.AND P0, PT, R4, UR4, PT ;  /* 0x0000000404007c0c */ /* 0x004fda000bf06270 */
[----:B------:R-:W-:Y:S05]  /*0310*/  @P0 BRA `(.L_x_5) ;  /* 0x00000000007c0947 */ /* 0x000fea0003800000 */
[----:B------:R-:W-:Y:S01]  /*0320*/  LDS R7, [R5] ;  /* 0x0000000005077984 */ /* 0x000fe20000000800 */
[----:B------:R-:W-:Y:S03]  /*0330*/  BSSY.RECONVERGENT B2, `(.L_x_5) ;  /* 0x000001d000027945 */ /* 0x000fe60003800200 */
[----:B------:R-:W1:Y:S04]  /*0340*/  LDS.64 R2, [UR6+0x1018] ;  /* 0x00101806ff027984 */ /* 0x000e680008000a00 */
[----:B------:R-:W2:Y:S04]  /*0350*/  LDS R13, [R5+0x4] ;  /* 0x00000400050d7984 */ /* 0x000ea80000000800 */
[----:B0-----:R-:W-:Y:S04]  /*0360*/  LDS R0, [R5+0x8] ;  /* 0x0000080005007984 */ /* 0x001fe80000000800 */
[----:B------:R-:W0:Y:S04]  /*0370*/  LDS.128 R8, [UR6+0x1020] ;  /* 0x00102006ff087984 */ /* 0x000e280008000c00 */
[----:B------:R-:W3:Y:S04]  /*0380*/  LDS R15, [R5+0xc] ;  /* 0x00000c00050f7984 */ /* 0x000ee80000000800 */
[----:B------:R-:W4:Y:S04]  /*0390*/  LDS R6, [R5+0x10] ;  /* 0x0000100005067984 */ /* 0x000f280000000800 */
[----:B------:R-:W5:Y:S04]  /*03a0*/  LDS R17, [R5+0x14] ;  /* 0x0000140005117984 */ /* 0x000f680000000800 */
[----:B------:R-:W-:Y:S04]  /*03b0*/  LDS R12, [R5+0x18] ;  /* 0x00001800050c7984 */ /* 0x000fe80000000800 */
[----:B------:R-:W5:Y:S01]  /*03c0*/  LDS R19, [UR6+0x1030] ;  /* 0x00103006ff137984 */ /* 0x000f620008000800 */
[----:B-1----:R-:W-:-:S04]  /*03d0*/  FFMA R2, R2, R7, RZ ;  /* 0x0000000702027223 */ /* 0x002fc800000000ff */
[----:B--2---:R-:W-:Y:S01]  /*03e0*/  FFMA R3, R13, R3, R2 ;  /* 0x000000030d037223 */ /* 0x004fe20000000002 */
[----:B------:R-:W-:-:S03]  /*03f0*/  IMAD.MOV.U32 R2, RZ, RZ, 0x40e00000 ;  /* 0x40e00000ff027424 */ /* 0x000fc600078e00ff */
[----:B0-----:R-:W-:Y:S01]  /*0400*/  FFMA R0, R8, R0, R3 ;  /* 0x0000000008007223 */ /* 0x001fe20000000003 */
[----:B------:R-:W-:-:S03]  /*0410*/  HFMA2 R3, -RZ, RZ, 1.517578125, 10.2890625 ;  /* 0x3e124925ff037431 */ /* 0x000fc600000001ff */
[----:B---3--:R-:W-:-:S04]  /*0420*/  FFMA R9, R15, R9, R0 ;  /* 0x000000090f097223 */ /* 0x008fc80000000000 */
[----:B----4-:R-:W-:Y:S01]  /*0430*/  FFMA R6, R6, R10, R9 ;  /* 0x0000000a06067223 */ /* 0x010fe20000000009 */
[----:B------:R-:W-:-:S03]  /*0440*/  FFMA R2, R3, -R2, 1 ;  /* 0x3f80000003027423 */ /* 0x000fc60000000802 */
[----:B-----5:R-:W-:Y:S01]  /*0450*/  FFMA R0, R17, R11, R6 ;  /* 0x0000000b11007223 */ /* 0x020fe20000000006 */
[----:B------:R-:W-:-:S03]  /*0460*/  FFMA R3, R2, R3, 0.14285714924335479736 ;  /* 0x3e12492502037423 */ /* 0x000fc60000000003 */
[----:B------:R-:W-:-:S04]  /*0470*/  FFMA R0, R19, R12, R0 ;  /* 0x0000000c13007223 */ /* 0x000fc80000000000 */
[----:B------:R-:W0:Y:S01]  /*0480*/  FCHK P0, R0, 7 ;  /* 0x40e0000000007902 */ /* 0x000e220000000000 */
[----:B------:R-:W-:-:S04]  /*0490*/  FFMA R2, R0, R3, RZ ;  /* 0x0000000300027223 */ /* 0x000fc800000000ff */
[----:B------:R-:W-:-:S04]  /*04a0*/  FFMA R5, R2, -7, R0 ;  /* 0xc0e0000002057823 */ /* 0x000fc80000000000 */
[----:B------:R-:W-:Y:S01]  /*04b0*/  FFMA R7, R3, R5, R2 ;  /* 0x0000000503077223 */ /* 0x000fe20000000002 */
[----:B0-----:R-:W-:Y:S06]  /*04c0*/  @!P0 BRA `(.L_x_6) ;  /* 0x00000000000c8947 */ /* 0x001fec0003800000 */
[----:B------:R-:W-:-:S07]  /*04d0*/  MOV R2, 0x4f0 ;  /* 0x000004f000027802 */ /* 0x000fce0000000f00 */
[----:B------:R-:W-:Y:S05]  /*04e0*/  CALL.REL.NOINC `($__internal_0_$__cuda_sm3x_div_rn_noftz_f32_slowpath) ;  /* 0x00000000001c7944 */ /* 0x000fea0003c00000 */
[----:B------:R-:W-:-:S07]  /*04f0*/  IMAD.MOV.U32 R7, RZ, RZ, R5 ;  /* 0x000000ffff077224 */ /* 0x000fce00078e0005 */
.L_x_6:
[----:B------:R-:W-:Y:S05]  /*0500*/  BSYNC.RECONVERGENT B2 ;  /* 0x0000000000027941 */ /* 0x000fea0003800200 */
.L_x_5:
[----:B------:R-:W-:Y:S05]  /*0510*/  BSYNC.RECONVERGENT B3 ;  /* 0x0000000000037941 */ /* 0x000fea0003800200 */
.L_x_4:
[----:B------:R-:W0:Y:S02]  /*0520*/  LDC.64 R2, c[0x0][0x398] ;  /* 0x0000e600ff027b82 */ /* 0x000e240000000a00 */
[----:B0-----:R-:W-:-:S05]  /*0530*/  IMAD.WIDE R4, R4, 0x4, R2 ;  /* 0x0000000404047825 */ /* 0x001fca00078e0202 */
[----:B------:R-:W-:Y:S01]  /*0540*/  STG.E desc[UR8][R4.64], R7 ;  /* 0x0000000704007986 */ /* 0x000fe2000c101908 */
[----:B------:R-:W-:Y:S05]  /*0550*/  EXIT ;  /* 0x000000000000794d */ /* 0x000fea0003800000 */
        .weak           $__internal_0_$__cuda_sm3x_div_rn_noftz_f32_slowpath
        .type           $__internal_0_$__cuda_sm3x_div_rn_noftz_f32_slowpath,@function
        .size           $__internal_0_$__cuda_sm3x_div_rn_noftz_f32_slowpath,(.L_x_20 - $__internal_0_$__cuda_sm3x_div_rn_noftz_f32_slowpath)
$__internal_0_$__cuda_sm3x_div_rn_noftz_f32_slowpath:
[--C-:B------:R-:W-:Y:S01]  /*0560*/  SHF.R.U32.HI R3, RZ, 0x17, R0.reuse ;  /* 0x00000017ff037819 */ /* 0x100fe20000011600 */
[----:B------:R-:W-:Y:S04]  /*0570*/  BSSY.RECONVERGENT B1, `(.L_x_7) ;  /* 0x000005c000017945 */ /* 0x000fe80003800200 */
[----:B------:R-:W-:Y:S01]  /*0580*/  BSSY.RELIABLE B4, `(.L_x_8) ;  /* 0x000001a000047945 */ /* 0x000fe20003800100 */
[----:B------:R-:W-:Y:S01]  /*0590*/  IMAD.MOV.U32 R5, RZ, RZ, R0 ;  /* 0x000000ffff057224 */ /* 0x000fe200078e0000 */
[----:B------:R-:W-:-:S04]  /*05a0*/  LOP3.LUT R3, R3, 0xff, RZ, 0xc0, !PT ;  /* 0x000000ff03037812 */ /* 0x000fc800078ec0ff */
[----:B------:R-:W-:-:S04]  /*05b0*/  IADD3 R7, PT, PT, R3, -0x1, RZ ;  /* 0xffffffff03077810 */ /* 0x000fc80007ffe0ff */
[----:B------:R-:W-:-:S13]  /*05c0*/  ISETP.GT.U32.OR P0, PT, R7, 0xfd, !PT ;  /* 0x000000fd0700780c */ /* 0x000fda0007f04470 */
[----:B------:R-:W-:Y:S01]  /*05d0*/  @!P0 IMAD.MOV.U32 R6, RZ, RZ, RZ ;  /* 0x000000ffff068224 */ /* 0x000fe200078e00ff */
[----:B------:R-:W-:Y:S06]  /*05e0*/  @!P0 BRA `(.L_x_9) ;  /* 0x00000000004c8947 */ /* 0x000fec0003800000 */
[----:B------:R-:W-:-:S13]  /*05f0*/  FSETP.GTU.FTZ.AND P0, PT, |R0|, +INF , PT ;  /* 0x7f8000000000780b */ /* 0x000fda0003f1c200 */
[----:B------:R-:W-:Y:S05]  /*0600*/  @P0 BREAK.RELIABLE B4 ;  /* 0x0000000000040942 */ /* 0x000fea0003800100 */
[----:B------:R-:W-:Y:S05]  /*0610*/  @P0 BRA `(.L_x_10) ;  /* 0x0000000400400947 */ /* 0x000fea0003800000 */
[----:B------:R-:W-:-:S04]  /*0620*/  MOV R6, 0x40e00000 ;  /* 0x40e0000000067802 */ /* 0x000fc80000000f00 */
[----:B------:R-:W-:-:S13]  /*0630*/  LOP3.LUT P0, RZ, R6, 0x7fffffff, R5, 0xc8, !PT ;  /* 0x7fffffff06ff7812 */ /* 0x000fda000780c805 */
[----:B------:R-:W-:Y:S05]  /*0640*/  @!P0 BREAK.RELIABLE B4 ;  /* 0x0000000000048942 */ /* 0x000fea0003800100 */
[----:B------:R-:W-:Y:S05]  /*0650*/  @!P0 BRA `(.L_x_11) ;  /* 0x0000000400288947 */ /* 0x000fea0003800000 */
[----:B------:R-:W-:-:S13]  /*0660*/  LOP3.LUT P0, RZ, R5, 0x7fffffff, RZ, 0xc0, !PT ;  /* 0x7fffffff05ff7812 */ /* 0x000fda000780c0ff */
[----:B------:R-:W-:Y:S05]  /*0670*/  @!P0 BREAK.RELIABLE B4 ;  /* 0x0000000000048942 */ /* 0x000fea0003800100 */
[----:B------:R-:W-:Y:S05]  /*0680*/  @!P0 BRA `(.L_x_12) ;  /* 0x0000000400148947 */ /* 0x000fea0003800000 */
[----:B------:R-:W-:Y:S02]  /*0690*/  FSETP.NEU.FTZ.AND P0, PT, |R0|, +INF , PT ;  /* 0x7f8000000000780b */ /* 0x000fe40003f1d200 */
[----:B------:R-:W-:-:S04]  /*06a0*/  LOP3.LUT P1, RZ, R6, 0x7fffffff, RZ, 0xc0, !PT ;  /* 0x7fffffff06ff7812 */ /* 0x000fc8000782c0ff */
[----:B------:R-:W-:-:S13]  /*06b0*/  PLOP3.LUT P0, PT, P0, P1, PT, 0x2f, 0xf2 ;  /* 0x0000000000f2781c */ /* 0x000fda0000702577 */
[----:B------:R-:W-:Y:S05]  /*06c0*/  @P0 BREAK.RELIABLE B4 ;  /* 0x0000000000040942 */ /* 0x000fea0003800100 */
[----:B------:R-:W-:Y:S05]  /*06d0*/  @P0 BRA `(.L_x_13) ;  /* 0x0000000000f40947 */ /* 0x000fea0003800000 */
[----:B------:R-:W-:-:S13]  /*06e0*/  ISETP.GE.AND P0, PT, R7, RZ, PT ;  /* 0x000000ff0700720c */ /* 0x000fda0003f06270 */
[----:B------:R-:W-:Y:S02]  /*06f0*/  @P0 IMAD.MOV.U32 R6, RZ, RZ, RZ ;  /* 0x000000ffff060224 */ /* 0x000fe400078e00ff */
[----:B------:R-:W-:Y:S01]  /*0700*/  @!P0 FFMA R5, R0, 1.84467440737095516160e+19, RZ ;  /* 0x5f80000000058823 */ /* 0x000fe200000000ff */
[----:B------:R-:W-:-:S07]  /*0710*/  @!P0 IMAD.MOV.U32 R6, RZ, RZ, -0x40 ;  /* 0xffffffc0ff068424 */ /* 0x000fce00078e00ff */
.L_x_9:
[----:B------:R-:W-:Y:S05]  /*0720*/  BSYNC.RELIABLE B4 ;  /* 0x0000000000047941 */ /* 0x000fea0003800100 */
.L_x_8:
[----:B------:R-:W-:Y:S01]  /*0730*/  UMOV UR4, 0x40e00000 ;  /* 0x40e0000000047882 */ /* 0x000fe20000000000 */
[----:B------:R-:W-:Y:S01]  /*0740*/  IADD3 R3, PT, PT, R3, -0x7f, RZ ;  /* 0xffffff8103037810 */ /* 0x000fe20007ffe0ff */
[----:B------:R-:W-:Y:S01]  /*0750*/  UIADD3 UR4, UPT, UPT, UR4, -0x1000000, URZ ;  /* 0xff00000004047890 */ /* 0x000fe2000fffe0ff */
[----:B------:R-:W-:Y:S02]  /*0760*/  BSSY.RECONVERGENT B4, `(.L_x_14) ;  /* 0x0000033000047945 */ /* 0x000fe40003800200 */
[----:B------:R-:W-:Y:S01]  /*0770*/  IADD3 R6, PT, PT, R6, -0x2, R3 ;  /* 0xfffffffe06067810 */ /* 0x000fe20007ffe003 */
[----:B------:R-:W-:Y:S02]  /*0780*/  IMAD R0, R3, -0x800000, R5 ;  /* 0xff80000003007824 */ /* 0x000fe400078e0205 */
[----:B------:R-:W-:-:S03]  /*0790*/  FADD.FTZ R9, -RZ, -UR4 ;  /* 0x80000004ff097e21 */ /* 0x000fc60008010100 */
[----:B------:R-:W0:Y:S02]  /*07a0*/  MUFU.RCP R7, UR4 ;  /* 0x0000000400077d08 */ /* 0x000e240008001000 */
[----:B0-----:R-:W-:-:S04]  /*07b0*/  FFMA R8, R7, R9, 1 ;  /* 0x3f80000007087423 */ /* 0x001fc80000000009 */
[----:B------:R-:W-:-:S04]  /*07c0*/  FFMA R7, R7, R8, R7 ;  /* 0x0000000807077223 */ /* 0x000fc80000000007 */
[----:B------:R-:W-:-:S04]  /*07d0*/  FFMA R8, R0, R7, RZ ;  /* 0x0000000700087223 */ /* 0x000fc800000000ff */
[----:B------:R-:W-:-:S04]  /*07e0*/  FFMA R5, R9, R8, R0 ;  /* 0x0000000809057223 */ /* 0x000fc80000000000 */
[----:B------:R-:W-:-:S04]  /*07f0*/  FFMA R8, R7, R5, R8 ;  /* 0x0000000507087223 */ /* 0x000fc80000000008 */
[----:B------:R-:W-:-:S04]  /*0800*/  FFMA R9, R9, R8, R0 ;  /* 0x0000000809097223 */ /* 0x000fc80000000000 */
[----:B------:R-:W-:-:S05]  /*0810*/  FFMA R5, R7, R9, R8 ;  /* 0x0000000907057223 */ /* 0x000fca0000000008 */
[----:B------:R-:W-:-:S04]  /*0820*/  SHF.R.U32.HI R0, RZ, 0x17, R5 ;  /* 0x00000017ff007819 */ /* 0x000fc80000011605 */
[----:B------:R-:W-:-:S05]  /*0830*/  LOP3.LUT R0, R0, 0xff, RZ, 0xc0, !PT ;  /* 0x000000ff00007812 */ /* 0x000fca00078ec0ff */
[----:B------:R-:W-:-:S04]  /*0840*/  IMAD.IADD R10, R0, 0x1, R6 ;  /* 0x00000001000a7824 */ /* 0x000fc800078e0206 */
[----:B------:R-:W-:-:S05]  /*0850*/  VIADD R0, R10, 0xffffffff ;  /* 0xffffffff0a007836 */ /* 0x000fca0000000000 */
[----:B------:R-:W-:-:S13]  /*0860*/  ISETP.GE.U32.AND P0, PT, R0, 0xfe, PT ;  /* 0x000000fe0000780c */ /* 0x000fda0003f06070 */
[----:B------:R-:W-:Y:S05]  /*0870*/  @!P0 BRA `(.L_x_15) ;  /* 0x0000000000808947 */ /* 0x000fea0003800000 */
[----:B------:R-:W-:-:S13]  /*0880*/  ISETP.GT.AND P0, PT, R10, 0xfe, PT ;  /* 0x000000fe0a00780c */ /* 0x000fda0003f04270 */
[----:B------:R-:W-:Y:S05]  /*0890*/  @P0 BRA `(.L_x_16) ;  /* 0x00000000006c0947 */ /* 0x000fea0003800000 */
[----:B------:R-:W-:-:S13]  /*08a0*/  ISETP.GE.AND P0, PT, R10, 0x1, PT ;  /* 0x000000010a00780c */ /* 0x000fda0003f06270 */
[----:B------:R-:W-:Y:S05]  /*08b0*/  @P0 BRA `(.L_x_17) ;  /* 0x0000000000740947 */ /* 0x000fea0003800000 */
[----:B------:R-:W-:Y:S02]  /*08c0*/  ISETP.GE.AND P0, PT, R10, -0x18, PT ;  /* 0xffffffe80a00780c */ /* 0x000fe40003f06270 */
[----:B------:R-:W-:-:S11]  /*08d0*/  LOP3.LUT R5, R5, 0x80000000, RZ, 0xc0, !PT ;  /* 0x8000000005057812 */ /* 0x000fd600078ec0ff */
[----:B------:R-:W-:Y:S05]  /*08e0*/  @!P0 BRA `(.L_x_17) ;  /* 0x0000000000688947 */ /* 0x000fea0003800000 */
[CCC-:B------:R-:W-:Y:S01]  /*08f0*/  FFMA.RZ R0, R7.reuse, R9.reuse, R8.reuse ;  /* 0x0000000907007223 */ /* 0x1c0fe2000000c008 */
[C---:B------:R-:W-:Y:S02]  /*0900*/  IADD3 R6, PT, PT, R10.reuse, 0x20, RZ ;  /* 0x000000200a067810 */ /* 0x040fe40007ffe0ff */
[----:B------:R-:W-:Y:S02]  /*0910*/  ISETP.NE.AND P2, PT, R10, RZ, PT ;  /* 0x000000ff0a00720c */ /* 0x000fe40003f45270 */
[----:B------:R-:W-:Y:S01]  /*0920*/  LOP3.LUT R3, R0, 0x7fffff, RZ, 0xc0, !PT ;  /* 0x007fffff00037812 */ /* 0x000fe200078ec0ff */
[CCC-:B------:R-:W-:Y:S01]  /*0930*/  FFMA.RP R0, R7.reuse, R9.reuse, R8.reuse ;  /* 0x0000000907007223 */ /* 0x1c0fe20000008008 */
[----:B------:R-:W-:Y:S01]  /*0940*/  FFMA.RM R7, R7, R9, R8 ;  /* 0x0000000907077223 */ /* 0x000fe20000004008 */
[----:B------:R-:W-:Y:S01]  /*0950*/  IMAD.MOV R8, RZ, RZ, -R10 ;  /* 0x000000ffff087224 */ /* 0x000fe200078e0a0a */
[----:B------:R-:W-:Y:S02]  /*0960*/  LOP3.LUT R3, R3, 0x800000, RZ, 0xfc, !PT ;  /* 0x0080000003037812 */ /* 0x000fe400078efcff */
[----:B------:R-:W-:-:S02]  /*0970*/  ISETP.NE.AND P1, PT, R10, RZ, PT ;  /* 0x000000ff0a00720c */ /* 0x000fc40003f25270 */
[----:B------:R-:W-:Y:S02]  /*0980*/  SHF.L.U32 R6, R3, R6, RZ ;  /* 0x0000000603067219 */ /* 0x000fe400000006ff */
[----:B------:R-:W-:Y:S02]  /*0990*/  FSETP.NEU.FTZ.AND P0, PT, R0, R7, PT ;  /* 0x000000070000720b */ /* 0x000fe40003f1d000 */
[----:B------:R-:W-:Y:S02]  /*09a0*/  SEL R0, R8, RZ, P2 ;  /* 0x000000ff08007207 */ /* 0x000fe40001000000 */
[----:B------:R-:W-:Y:S02]  /*09b0*/  ISETP.NE.AND P1, PT, R6, RZ, P1 ;  /* 0x000000ff0600720c */ /* 0x000fe40000f25270 */
[----:B------:R-:W-:Y:S02]  /*09c0*/  SHF.R.U32.HI R0, RZ, R0, R3 ;  /* 0x00000000ff007219 */ /* 0x000fe40000011603 */
[----:B------:R-:W-:-:S02]  /*09d0*/  PLOP3.LUT P0, PT, P0, P1, PT, 0xf8, 0x8f ;  /* 0x00000000008f781c */ /* 0x000fc40000703f70 */
[----:B------:R-:W-:Y:S02]  /*09e0*/  SHF.R.U32.HI R6, RZ, 0x1, R0 ;  /* 0x00000001ff067819 */ /* 0x000fe40000011600 */
[----:B------:R-:W-:-:S04]  /*09f0*/  SEL R3, RZ, 0x1, !P0 ;  /* 0x00000001ff037807 */ /* 0x000fc80004000000 */
[----:B------:R-:W-:-:S04]  /*0a00*/  LOP3.LUT R3, R3, 0x1, R6, 0xf8, !PT ;  /* 0x0000000103037812 */ /* 0x000fc800078ef806 */
[----:B------:R-:W-:-:S05]  /*0a10*/  LOP3.LUT R3, R3, R0, RZ, 0xc0, !PT ;  /* 0x0000000003037212 */ /* 0x000fca00078ec0ff */
[----:B------:R-:W-:-:S05]  /*0a20*/  IMAD.IADD R6, R6, 0x1, R3 ;  /* 0x0000000106067824 */ /* 0x000fca00078e0203 */
[----:B------:R-:W-:Y:S01]  /*0a30*/  LOP3.LUT R5, R6, R5, RZ, 0xfc, !PT ;  /* 0x0000000506057212 */ /* 0x000fe200078efcff */
[----:B------:R-:W-:Y:S06]  /*0a40*/  BRA `(.L_x_17) ;  /* 0x0000000000107947 */ /* 0x000fec0003800000 */
.L_x_16:
[----:B------:R-:W-:-:S04]  /*0a50*/  LOP3.LUT R5, R5, 0x80000000, RZ, 0xc0, !PT ;  /* 0x8000000005057812 */ /* 0x000fc800078ec0ff */
[----:B------:R-:W-:Y:S01]  /*0a60*/  LOP3.LUT R5, R5, 0x7f800000, RZ, 0xfc, !PT ;  /* 0x7f80000005057812 */ /* 0x000fe200078efcff */
[----:B------:R-:W-:Y:S06]  /*0a70*/  BRA `(.L_x_17) ;  /* 0x0000000000047947 */ /* 0x000fec0003800000 */
.L_x_15:
[----:B------:R-:W-:-:S07]  /*0a80*/  LEA R5, R6, R5, 0x17 ;  /* 0x0000000506057211 */ /* 0x000fce00078eb8ff */
.L_x_17:
[----:B------:R-:W-:Y:S05]  /*0a90*/  BSYNC.RECONVERGENT B4 ;  /* 0x0000000000047941 */ /* 0x000fea0003800200 */
.L_x_14:
[----:B------:R-:W-:Y:S05]  /*0aa0*/  BRA `(.L_x_18) ;  /* 0x0000000000207947 */ /* 0x000fea0003800000 */
.L_x_13:
[----:B------:R-:W-:-:S04]  /*0ab0*/  LOP3.LUT R5, R6, 0x80000000, R5, 0x48, !PT ;  /* 0x8000000006057812 */ /* 0x000fc800078e4805 */
[----:B------:R-:W-:Y:S01]  /*0ac0*/  LOP3.LUT R5, R5, 0x7f800000, RZ, 0xfc, !PT ;  /* 0x7f80000005057812 */ /* 0x000fe200078efcff */
[----:B------:R-:W-:Y:S06]  /*0ad0*/  BRA `(.L_x_18) ;  /* 0x0000000000147947 */ /* 0x000fec0003800000 */
.L_x_12:
[----:B------:R-:W-:Y:S01]  /*0ae0*/  LOP3.LUT R5, R6, 0x80000000, R5, 0x48, !PT ;  /* 0x8000000006057812 */ /* 0x000fe200078e4805 */
[----:B------:R-:W-:Y:S06]  /*0af0*/  BRA `(.L_x_18) ;  /* 0x00000000000c7947 */ /* 0x000fec0003800000 */
.L_x_11:
[----:B------:R-:W0:Y:S01]  /*0b00*/  MUFU.RSQ R5, -QNAN ;  /* 0xffc0000000057908 */ /* 0x000e220000001400 */
[----:B------:R-:W-:Y:S05]  /*0b10*/  BRA `(.L_x_18) ;  /* 0x0000000000047947 */ /* 0x000fea0003800000 */
.L_x_10:
[----:B------:R-:W-:-:S07]  /*0b20*/  FADD.FTZ R5, R0, 7 ;  /* 0x40e0000000057421 */ /* 0x000fce0000010000 */
.L_x_18:
[----:B------:R-:W-:Y:S05]  /*0b30*/  BSYNC.RECONVERGENT B1 ;  /* 0x0000000000017941 */ /* 0x000fea0003800200 */
.L_x_7:
[----:B------:R-:W-:-:S04]  /*0b40*/  IMAD.MOV.U32 R3, RZ, RZ, 0x0 ;  /* 0x00000000ff037424 */ /* 0x000fc800078e00ff */
[----:B0-----:R-:W-:Y:S05]  /*0b50*/  RET.REL.NODEC R2 `(_Z14applyStencil1DiiPKfPfS1_) ;  /* 0xfffffff402287950 */ /* 0x001fea0003c3ffff */
.L_x_19:
[----:B------:R-:W-:-:S00]  /*0b60*/  BRA `(.L_x_19) ;  /* 0xfffffffc00fc7947 */ /* 0x000fc0000383ffff */
[----:B------:R-:W-:-:S00]  /*0b70*/  NOP ;  /* 0x0000000000007918 */ /* 0x000fc00000000000 */
        /* <DEDUP_REMOVED lines=8> */
.L_x_20:


//--------------------- .nv.shared._Z14applyStencil1DiiPKfPfS1_ --------------------------
	.section	.nv.shared._Z14applyStencil1DiiPKfPfS1_,"aw",@nobits
	.sectionflags	@""
	.align	4
.nv.shared._Z14applyStencil1DiiPKfPfS1_:
	.zero		5172


//--------------------- .nv.shared.reserved.0     --------------------------
	.section	.nv.shared.reserved.0,"aw",@nobits
	.weak		__nv_reservedSMEM_offset_0_alias
	.size		__nv_reservedSMEM_offset_0_alias, 0, 64
	.other		__nv_reservedSMEM_offset_0_alias,@"STO_CUDA_RESERVED_SHARED STV_DEFAULT"
__nv_reservedSMEM_offset_0_alias:
	.zero		0
	.zero		64


//--------------------- .nv.constant0._Z14applyStencil1DiiPKfPfS1_ --------------------------
	.section	.nv.constant0._Z14applyStencil1DiiPKfPfS1_,"a",@progbits
	.sectionflags	@""
	.align	4
.nv.constant0._Z14applyStencil1DiiPKfPfS1_:
	.zero		928


//--------------------- SYMBOLS --------------------------

	.type		.nv.reservedSmem.offset0,@object
	.size		.nv.reservedSmem.offset0,0x4
	.type		.nv.reservedSmem.cap,@object
	.size		.nv.reservedSmem.cap,0x4
